//
// Generated by NVIDIA NVVM Compiler
//
// Compiler Build ID: CL-36424714
// Cuda compilation tools, release 13.0, V13.0.88
// Based on NVVM 20.0.0
//

.version 9.0
.target sm_100
.address_size 64

	// .globl	_Z12AddOneKernelPKiiPi

.visible .entry _Z12AddOneKernelPKiiPi(
	.param .u64 .ptr .align 1 _Z12AddOneKernelPKiiPi_param_0,
	.param .u32 _Z12AddOneKernelPKiiPi_param_1,
	.param .u64 .ptr .align 1 _Z12AddOneKernelPKiiPi_param_2
)
{
	.reg .pred 	%p<3>;
	.reg .b32 	%r<13>;
	.reg .b64 	%rd<8>;

	ld.param.u64 	%rd3, [_Z12AddOneKernelPKiiPi_param_0];
	ld.param.u32 	%r6, [_Z12AddOneKernelPKiiPi_param_1];
	ld.param.u64 	%rd4, [_Z12AddOneKernelPKiiPi_param_2];
	mov.u32 	%r7, %ctaid.x;
	mov.u32 	%r1, %ntid.x;
	mov.u32 	%r8, %tid.x;
	mad.lo.s32 	%r12, %r7, %r1, %r8;
	setp.ge.s32 	%p1, %r12, %r6;
	@%p1 bra 	$L__BB0_3;
	mov.u32 	%r9, %nctaid.x;
	mul.lo.s32 	%r3, %r1, %r9;
	cvta.to.global.u64 	%rd1, %rd3;
	cvta.to.global.u64 	%rd2, %rd4;
$L__BB0_2:
	mul.wide.s32 	%rd5, %r12, 4;
	add.s64 	%rd6, %rd1, %rd5;
	ld.global.u32 	%r10, [%rd6];
	add.s32 	%r11, %r10, 1;
	add.s64 	%rd7, %rd2, %rd5;
	st.global.u32 	[%rd7], %r11;
	add.s32 	%r12, %r12, %r3;
	setp.lt.s32 	%p2, %r12, %r6;
	@%p2 bra 	$L__BB0_2;
$L__BB0_3:
	ret;

}


// ===== COMPILED SASS (sm_100) =====

	.target	sm_100

	.elftype	@"ET_EXEC"


//--------------------- .note.nv.tkinfo           --------------------------
	.section	.note.nv.tkinfo,"",@"SHT_NOTE"
	.sectionflags	@"SHF_NOTE_NV_TKINFO"
	.tkinfo
        /*0018*/ 	.word	0x00000002
        /*0030*/ 	.string	""
        /*0030*/ 	.string	"ptxas"
        /*0030*/ 	.string	"Cuda compilation tools, release 13.0, V13.0.88"
        /*0030*/ 	.string	"Build cuda_13.0.r13.0/compiler.36424714_0"
        /*0030*/ 	.string	"-arch sm_100 -m 64 "



//--------------------- .note.nv.cuinfo           --------------------------
	.section	.note.nv.cuinfo,"",@"SHT_NOTE"
	.sectionflags	@"SHF_NOTE_NV_CUINFO"
        /*0018*/ 	.short	0x0002
        /*001a*/ 	.short	0x0064
        /*001c*/ 	.short	0x0082
	.zero		2


//--------------------- .nv.info                  --------------------------
	.section	.nv.info,"",@"SHT_CUDA_INFO"
	.align	4


	//----- nvinfo : EIATTR_REGCOUNT
	.align		4
        /*0000*/ 	.byte	0x04, 0x2f
        /*0002*/ 	.short	(.L_1 - .L_0)
	.align		4
.L_0:
        /*0004*/ 	.word	index@(_Z12AddOneKernelPKiiPi)
        /*0008*/ 	.word	0x00000010


	//----- nvinfo : EIATTR_FRAME_SIZE
	.align		4
.L_1:
        /*000c*/ 	.byte	0x04, 0x11
        /*000e*/ 	.short	(.L_3 - .L_2)
	.align		4
.L_2:
        /*0010*/ 	.word	index@(_Z12AddOneKernelPKiiPi)
        /*0014*/ 	.word	0x00000000


	//----- nvinfo : EIATTR_MIN_STACK_SIZE
	.align		4
.L_3:
        /*0018*/ 	.byte	0x04, 0x12
        /*001a*/ 	.short	(.L_5 - .L_4)
	.align		4
.L_4:
        /*001c*/ 	.word	index@(_Z12AddOneKernelPKiiPi)
        /*0020*/ 	.word	0x00000000
.L_5:


//--------------------- .nv.compat                --------------------------
	.section	.nv.compat,"",@"SHT_CUDA_COMPAT_INFO"
	.align	4
        /*0000*/ 	.byte	0x02, 0x09, 0x00, 0x00, 0x02, 0x02, 0x01, 0x00, 0x02, 0x05, 0x05, 0x00, 0x03, 0x07, 0x01, 0x01
        /*0010*/ 	.byte	0x02, 0x03, 0x00, 0x00, 0x02, 0x06, 0x01, 0x00, 0x04, 0x0b, 0x08, 0x00, 0x09, 0x00, 0x00, 0x00
        /*0020*/ 	.byte	0x00, 0x00, 0x00, 0x00


//--------------------- .nv.info._Z12AddOneKernelPKiiPi --------------------------
	.section	.nv.info._Z12AddOneKernelPKiiPi,"",@"SHT_CUDA_INFO"
	.sectionflags	@""
	.align	4


	//----- nvinfo : EIATTR_CUDA_API_VERSION
	.align		4
        /*0000*/ 	.byte	0x04, 0x37
        /*0002*/ 	.short	(.L_7 - .L_6)
.L_6:
        /*0004*/ 	.word	0x00000082


	//----- nvinfo : EIATTR_KPARAM_INFO
	.align		4
.L_7:
        /*0008*/ 	.byte	0x04, 0x17
        /*000a*/ 	.short	(.L_9 - .L_8)
.L_8:
        /*000c*/ 	.word	0x00000000
        /*0010*/ 	.short	0x0002
        /*0012*/ 	.short	0x0010
        /*0014*/ 	.byte	0x00, 0xf5, 0x21, 0x00


	//----- nvinfo : EIATTR_KPARAM_INFO
	.align		4
.L_9:
        /*0018*/ 	.byte	0x04, 0x17
        /*001a*/ 	.short	(.L_11 - .L_10)
.L_10:
        /*001c*/ 	.word	0x00000000
        /*0020*/ 	.short	0x0001
        /*0022*/ 	.short	0x0008
        /*0024*/ 	.byte	0x00, 0xf0, 0x11, 0x00


	//----- nvinfo : EIATTR_KPARAM_INFO
	.align		4
.L_11:
        /*0028*/ 	.byte	0x04, 0x17
        /*002a*/ 	.short	(.L_13 - .L_12)
.L_12:
        /*002c*/ 	.word	0x00000000
        /*0030*/ 	.short	0x0000
        /*0032*/ 	.short	0x0000
        /*0034*/ 	.byte	0x00, 0xf5, 0x21, 0x00


	//----- nvinfo : EIATTR_SPARSE_MMA_MASK
	.align		4
.L_13:
        /*0038*/ 	.byte	0x03, 0x50
        /*003a*/ 	.short	0x0000


	//----- nvinfo : EIATTR_MAXREG_COUNT
	.align		4
        /*003c*/ 	.byte	0x03, 0x1b
        /*003e*/ 	.short	0x00ff


	//----- nvinfo : EIATTR_MERCURY_ISA_VERSION
	.align		4
        /*0040*/ 	.byte	0x03, 0x5f
        /*0042*/ 	.short	0x0101


	//----- nvinfo : EIATTR_VRC_CTA_INIT_COUNT
	.align		4
        /*0044*/ 	.byte	0x02, 0x4a
	.zero		1
	.zero		1


	//----- nvinfo : EIATTR_EXIT_INSTR_OFFSETS
	.align		4
        /*0048*/ 	.byte	0x04, 0x1c
        /*004a*/ 	.short	(.L_15 - .L_14)


	//   ....[0]....
.L_14:
        /*004c*/ 	.word	0x00000070


	//   ....[1]....
        /*0050*/ 	.word	0x00000150


	//----- nvinfo : EIATTR_CRS_STACK_SIZE
	.align		4
.L_15:
        /*0054*/ 	.byte	0x04, 0x1e
        /*0056*/ 	.short	(.L_17 - .L_16)
.L_16:
        /*0058*/ 	.word	0x00000000


	//----- nvinfo : EIATTR_CBANK_PARAM_SIZE
	.align		4
.L_17:
        /*005c*/ 	.byte	0x03, 0x19
        /*005e*/ 	.short	0x0018


	//----- nvinfo : EIATTR_PARAM_CBANK
	.align		4
        /*0060*/ 	.byte	0x04, 0x0a
        /*0062*/ 	.short	(.L_19 - .L_18)
	.align		4
.L_18:
        /*0064*/ 	.word	index@(.nv.constant0._Z12AddOneKernelPKiiPi)
        /*0068*/ 	.short	0x0380
        /*006a*/ 	.short	0x0018


	//----- nvinfo : EIATTR_SW_WAR
	.align		4
.L_19:
        /*006c*/ 	.byte	0x04, 0x36
        /*006e*/ 	.short	(.L_21 - .L_20)
.L_20:
        /*0070*/ 	.word	0x00000008
.L_21:


//--------------------- .nv.callgraph             --------------------------
	.section	.nv.callgraph,"",@"SHT_CUDA_CALLGRAPH"
	.align	4
	.sectionentsize	8
	.align		4
        /*0000*/ 	.word	0x00000000
	.align		4
        /*0004*/ 	.word	0xffffffff
	.align		4
        /*0008*/ 	.word	0x00000000
	.align		4
        /*000c*/ 	.word	0xfffffffe
	.align		4
        /*0010*/ 	.word	0x00000000
	.align		4
        /*0014*/ 	.word	0xfffffffd
	.align		4
        /*0018*/ 	.word	0x00000000
	.align		4
        /*001c*/ 	.word	0xfffffffc


//--------------------- .text._Z12AddOneKernelPKiiPi --------------------------
	.section	.text._Z12AddOneKernelPKiiPi,"ax",@progbits
	.align	128
        .global         _Z12AddOneKernelPKiiPi
        .type           _Z12AddOneKernelPKiiPi,@function
        .size           _Z12AddOneKernelPKiiPi,(.L_x_2 - _Z12AddOneKernelPKiiPi)
        .other          _Z12AddOneKernelPKiiPi,@"STO_CUDA_ENTRY STV_DEFAULT"
_Z12AddOneKernelPKiiPi:
.text._Z12AddOneKernelPKiiPi:
[----:B------:R-:W-:Y:S01]  /*0000*/  LDC R1, c[0x0][0x37c] ;  /* 0x0000df00ff017b82 */ /* 0x000fe20000000800 */
[----:B------:R-:W0:Y:S07]  /*0010*/  S2R R0, SR_TID.X ;  /* 0x0000000000007919 */ /* 0x000e2e0000002100 */
[----:B------:R-:W0:Y:S01]  /*0020*/  S2UR UR4, SR_CTAID.X ;  /* 0x00000000000479c3 */ /* 0x000e220000002500 */
[----:B------:R-:W1:Y:S07]  /*0030*/  LDCU UR5, c[0x0][0x388] ;  /* 0x00007100ff0577ac */ /* 0x000e6e0008000800 */
[----:B------:R-:W0:Y:S02]  /*0040*/  LDC R11, c[0x0][0x360] ;  /* 0x0000d800ff0b7b82 */ /* 0x000e240000000800 */
[----:B0-----:R-:W-:-:S05]  /*0050*/  IMAD R0, R11, UR4, R0 ;  /* 0x000000040b007c24 */ /* 0x001fca000f8e0200 */
[----:B-1----:R-:W-:-:S13]  /*0060*/  ISETP.GE.AND P0, PT, R0, UR5, PT ;  /* 0x0000000500007c0c */ /* 0x002fda000bf06270 */
[----:B------:R-:W-:Y:S05]  /*0070*/  @P0 EXIT ;  /* 0x000000000000094d */ /* 0x000fea0003800000 */
[----:B------:R-:W0:Y:S01]  /*0080*/  LDC.64 R6, c[0x0][0x380] ;  /* 0x0000e000ff067b82 */ /* 0x000e220000000a00 */
[----:B------:R-:W1:Y:S01]  /*0090*/  LDCU UR4, c[0x0][0x370] ;  /* 0x00006e00ff0477ac */ /* 0x000e620008000800 */
[----:B------:R-:W2:Y:S06]  /*00a0*/  LDCU.64 UR6, c[0x0][0x358] ;  /* 0x00006b00ff0677ac */ /* 0x000eac0008000a00 */
[----:B------:R-:W3:Y:S01]  /*00b0*/  LDC.64 R8, c[0x0][0x390] ;  /* 0x0000e400ff087b82 */ /* 0x000ee20000000a00 */
[----:B-1----:R-:W-:-:S07]  /*00c0*/  IMAD R11, R11, UR4, RZ ;  /* 0x000000040b0b7c24 */ /* 0x002fce000f8e02ff */
.L_x_0:
[----:B0-----:R-:W-:-:S06]  /*00d0*/  IMAD.WIDE R2, R0, 0x4, R6 ;  /* 0x0000000400027825 */ /* 0x001fcc00078e0206 */
[----:B--2---:R-:W2:Y:S01]  /*00e0*/  LDG.E R2, desc[UR6][R2.64] ;  /* 0x0000000602027981 */ /* 0x004ea2000c1e1900 */
[----:B-1-3--:R-:W-:Y:S01]  /*00f0*/  IMAD.WIDE R4, R0, 0x4, R8 ;  /* 0x0000000400047825 */ /* 0x00afe200078e0208 */
[----:B------:R-:W-:-:S04]  /*0100*/  IADD3 R0, PT, PT, R11, R0, RZ ;  /* 0x000000000b007210 */ /* 0x000fc80007ffe0ff */
[----:B------:R-:W-:Y:S02]  /*0110*/  ISETP.GE.AND P0, PT, R0, UR5, PT ;  /* 0x0000000500007c0c */ /* 0x000fe4000bf06270 */
[----:B--2---:R-:W-:-:S05]  /*0120*/  IADD3 R13, PT, PT, R2, 0x1, RZ ;  /* 0x00000001020d7810 */ /* 0x004fca0007ffe0ff */
[----:B------:R1:W-:Y:S06]  /*0130*/  STG.E desc[UR6][R4.64], R13 ;  /* 0x0000000d04007986 */ /* 0x0003ec000c101906 */
[----:B------:R-:W-:Y:S05]  /*0140*/  @!P0 BRA `(.L_x_0) ;  /* 0xfffffffc00e08947 */ /* 0x000fea000383ffff */
[----:B------:R-:W-:Y:S05]  /*0150*/  EXIT ;  /* 0x000000000000794d */ /* 0x000fea0003800000 */
.L_x_1:
[----:B------:R-:W-:-:S00]  /*0160*/  BRA `(.L_x_1) ;  /* 0xfffffffc00fc7947 */ /* 0x000fc0000383ffff */
[----:B------:R-:W-:-:S00]  /*0170*/  NOP ;  /* 0x0000000000007918 */ /* 0x000fc00000000000 */
        /* <DEDUP_REMOVED lines=8> */
.L_x_2:


//--------------------- .nv.shared.reserved.0     --------------------------
	.section	.nv.shared.reserved.0,"aw",@nobits
	.weak		__nv_reservedSMEM_offset_0_alias
	.size		__nv_reservedSMEM_offset_0_alias, 0, 64
	.other		__nv_reservedSMEM_offset_0_alias,@"STO_CUDA_RESERVED_SHARED STV_DEFAULT"
__nv_reservedSMEM_offset_0_alias:
	.zero		0
	.zero		64


//--------------------- .nv.constant0._Z12AddOneKernelPKiiPi --------------------------
	.section	.nv.constant0._Z12AddOneKernelPKiiPi,"a",@progbits
	.sectionflags	@""
	.align	4
.nv.constant0._Z12AddOneKernelPKiiPi:
	.zero		920


//--------------------- SYMBOLS --------------------------

	.type		.nv.reservedSmem.offset0,@object
	.size		.nv.reservedSmem.offset0,0x4
